	.headerflags	@"EF_CUDA_TEXMODE_UNIFIED EF_CUDA_64BIT_ADDRESS EF_CUDA_ACCELERATORS EF_CUDA_SM90 EF_CUDA_VIRTUAL_SM(EF_CUDA_SM90)"
	.elftype	@"ET_EXEC"


//--------------------- .nv.info                  --------------------------
	.section	.nv.info,"",@"SHT_CUDA_INFO"
	.align	4


	//----- nvinfo : EIATTR_REGCOUNT
	.align		4
        /*0000*/ 	.byte	0x04, 0x2f
        /*0002*/ 	.short	(.L_3 - .L_2)
	.align		4
.L_2:
        /*0004*/ 	.word	index@(triton_poi_fused__native_batch_norm_legit_no_training_relu_29)
        /*0008*/ 	.word	0x00000022


	//----- nvinfo : EIATTR_MIN_STACK_SIZE
	.align		4
.L_3:
        /*000c*/ 	.byte	0x04, 0x12
        /*000e*/ 	.short	(.L_5 - .L_4)
	.align		4
.L_4:
        /*0010*/ 	.word	index@(triton_poi_fused__native_batch_norm_legit_no_training_relu_29)
        /*0014*/ 	.word	0x00000000


	//----- nvinfo : EIATTR_FRAME_SIZE
	.align		4
.L_5:
        /*0018*/ 	.byte	0x04, 0x11
        /*001a*/ 	.short	(.L_7 - .L_6)
	.align		4
.L_6:
        /*001c*/ 	.word	index@(triton_poi_fused__native_batch_norm_legit_no_training_relu_29)
        /*0020*/ 	.word	0x00000000


	//----- nvinfo : EIATTR_MIN_STACK_SIZE
	.align		4
.L_7:
        /*0024*/ 	.byte	0x04, 0x12
        /*0026*/ 	.short	(.L_9 - .L_8)
	.align		4
.L_8:
        /*0028*/ 	.word	index@(triton_poi_fused__native_batch_norm_legit_no_training_relu_29)
        /*002c*/ 	.word	0x00000000
.L_9:


//--------------------- .nv.info.triton_poi_fused__native_batch_norm_legit_no_training_relu_29 --------------------------
	.section	.nv.info.triton_poi_fused__native_batch_norm_legit_no_training_relu_29,"",@"SHT_CUDA_INFO"
	.sectionflags	@""
	.align	4


	//----- nvinfo : EIATTR_CUDA_API_VERSION
	.align		4
        /*0000*/ 	.byte	0x04, 0x37
        /*0002*/ 	.short	(.L_11 - .L_10)
.L_10:
        /*0004*/ 	.word	0x0000007c


	//----- nvinfo : EIATTR_KPARAM_INFO
	.align		4
.L_11:
        /*0008*/ 	.byte	0x04, 0x17
        /*000a*/ 	.short	(.L_13 - .L_12)
.L_12:
        /*000c*/ 	.word	0x00000000
        /*0010*/ 	.short	0x0005
        /*0012*/ 	.short	0x0028
        /*0014*/ 	.byte	0x00, 0xf0, 0x11, 0x00


	//----- nvinfo : EIATTR_KPARAM_INFO
	.align		4
.L_13:
        /*0018*/ 	.byte	0x04, 0x17
        /*001a*/ 	.short	(.L_15 - .L_14)
.L_14:
        /*001c*/ 	.word	0x00000000
        /*0020*/ 	.short	0x0004
        /*0022*/ 	.short	0x0020
        /*0024*/ 	.byte	0x00, 0xf4, 0x21, 0x00


	//----- nvinfo : EIATTR_KPARAM_INFO
	.align		4
.L_15:
        /*0028*/ 	.byte	0x04, 0x17
        /*002a*/ 	.short	(.L_17 - .L_16)
.L_16:
        /*002c*/ 	.word	0x00000000
        /*0030*/ 	.short	0x0003
        /*0032*/ 	.short	0x0018
        /*0034*/ 	.byte	0x00, 0xf4, 0x21, 0x00


	//----- nvinfo : EIATTR_KPARAM_INFO
	.align		4
.L_17:
        /*0038*/ 	.byte	0x04, 0x17
        /*003a*/ 	.short	(.L_19 - .L_18)
.L_18:
        /*003c*/ 	.word	0x00000000
        /*0040*/ 	.short	0x0002
        /*0042*/ 	.short	0x0010
        /*0044*/ 	.byte	0x00, 0xf4, 0x21, 0x00


	//----- nvinfo : EIATTR_KPARAM_INFO
	.align		4
.L_19:
        /*0048*/ 	.byte	0x04, 0x17
        /*004a*/ 	.short	(.L_21 - .L_20)
.L_20:
        /*004c*/ 	.word	0x00000000
        /*0050*/ 	.short	0x0001
        /*0052*/ 	.short	0x0008
        /*0054*/ 	.byte	0x00, 0xf4, 0x21, 0x00


	//----- nvinfo : EIATTR_KPARAM_INFO
	.align		4
.L_21:
        /*0058*/ 	.byte	0x04, 0x17
        /*005a*/ 	.short	(.L_23 - .L_22)
.L_22:
        /*005c*/ 	.word	0x00000000
        /*0060*/ 	.short	0x0000
        /*0062*/ 	.short	0x0000
        /*0064*/ 	.byte	0x00, 0xf4, 0x21, 0x00


	//----- nvinfo : EIATTR_SPARSE_MMA_MASK
	.align		4
.L_23:
        /*0068*/ 	.byte	0x03, 0x50
        /*006a*/ 	.short	0x0000


	//----- nvinfo : EIATTR_MAXREG_COUNT
	.align		4
        /*006c*/ 	.byte	0x03, 0x1b
        /*006e*/ 	.short	0x00ff


	//----- nvinfo : EIATTR_EXIT_INSTR_OFFSETS
	.align		4
        /*0070*/ 	.byte	0x04, 0x1c
        /*0072*/ 	.short	(.L_25 - .L_24)


	//   ....[0]....
.L_24:
        /*0074*/ 	.word	0x00000b10


	//   ....[1]....
        /*0078*/ 	.word	0x00000b30


	//----- nvinfo : EIATTR_REQNTID
	.align		4
.L_25:
        /*007c*/ 	.byte	0x04, 0x10
        /*007e*/ 	.short	(.L_27 - .L_26)
.L_26:
        /*0080*/ 	.word	0x00000080
        /*0084*/ 	.word	0x00000001
        /*0088*/ 	.word	0x00000001


	//----- nvinfo : EIATTR_CBANK_PARAM_SIZE
	.align		4
.L_27:
        /*008c*/ 	.byte	0x03, 0x19
        /*008e*/ 	.short	0x002c


	//----- nvinfo : EIATTR_PARAM_CBANK
	.align		4
        /*0090*/ 	.byte	0x04, 0x0a
        /*0092*/ 	.short	(.L_29 - .L_28)
	.align		4
.L_28:
        /*0094*/ 	.word	index@(.nv.constant0.triton_poi_fused__native_batch_norm_legit_no_training_relu_29)
        /*0098*/ 	.short	0x0210
        /*009a*/ 	.short	0x002c


	//----- nvinfo : EIATTR_SW_WAR
	.align		4
.L_29:
        /*009c*/ 	.byte	0x04, 0x36
        /*009e*/ 	.short	(.L_31 - .L_30)
.L_30:
        /*00a0*/ 	.word	0x00000008
.L_31:


//--------------------- .nv.callgraph             --------------------------
	.section	.nv.callgraph,"",@"SHT_CUDA_CALLGRAPH"
	.align	4
	.sectionentsize	8
	.align		4
        /*0000*/ 	.word	0x00000000
	.align		4
        /*0004*/ 	.word	0xffffffff
	.align		4
        /*0008*/ 	.word	0x00000000
	.align		4
        /*000c*/ 	.word	0xfffffffe
	.align		4
        /*0010*/ 	.word	0x00000000
	.align		4
        /*0014*/ 	.word	0xfffffffd
	.align		4
        /*0018*/ 	.word	0x00000000
	.align		4
        /*001c*/ 	.word	0xfffffffc


//--------------------- .nv.constant4             --------------------------
	.section	.nv.constant4,"a",@progbits
	.align	8
	.align		8
.nv.constant4:
        /*0000*/ 	.dword	_$_str
	.align		8
        /*0008*/ 	.dword	_$_str_$_2


//--------------------- .text.triton_poi_fused__native_batch_norm_legit_no_training_relu_29 --------------------------
	.section	.text.triton_poi_fused__native_batch_norm_legit_no_training_relu_29,"ax",@progbits
	.align	128
        .global         triton_poi_fused__native_batch_norm_legit_no_training_relu_29
        .type           triton_poi_fused__native_batch_norm_legit_no_training_relu_29,@function
        .size           triton_poi_fused__native_batch_norm_legit_no_training_relu_29,(.L_x_1 - triton_poi_fused__native_batch_norm_legit_no_training_relu_29)
        .other          triton_poi_fused__native_batch_norm_legit_no_training_relu_29,@"STO_CUDA_ENTRY STV_DEFAULT"
triton_poi_fused__native_batch_norm_legit_no_training_relu_29:
.text.triton_poi_fused__native_batch_norm_legit_no_training_relu_29:
[----:B------:R-:W0:Y:S02]  /*0000*/  LDC R1, c[0x0][0x28] ;  /* 0x00000a00ff017b82 */ /* 0x000e240000000800 */
[----:B------:R-:W1:Y:S01]  /*0010*/  S2R R0, SR_TID.X ;  /* 0x0000000000007919 */ /* 0x000e620000002100 */
[----:B------:R-:W2:Y:S01]  /*0020*/  LDC.64 R2, c[0x0][0x220] ;  /* 0x00008800ff027b82 */ /* 0x000ea20000000a00 */
[----:B------:R-:W-:Y:S02]  /*0030*/  CS2R R8, SRZ ;  /* 0x0000000000087805 */ /* 0x000fe4000001ff00 */
[----:B------:R-:W-:Y:S01]  /*0040*/  CS2R R10, SRZ ;  /* 0x00000000000a7805 */ /* 0x000fe2000001ff00 */
[----:B------:R-:W3:Y:S01]  /*0050*/  S2R R13, SR_CTAID.X ;  /* 0x00000000000d7919 */ /* 0x000ee20000002500 */
[----:B------:R-:W-:Y:S01]  /*0060*/  ULDC.64 UR4, c[0x0][0x208] ;  /* 0x0000820000047ab9 */ /* 0x000fe20000000a00 */
[----:B------:R-:W-:Y:S02]  /*0070*/  CS2R R6, SRZ ;  /* 0x0000000000067805 */ /* 0x000fe4000001ff00 */
[----:B------:R-:W4:Y:S08]  /*0080*/  LDC.64 R26, c[0x0][0x210] ;  /* 0x00008400ff1a7b82 */ /* 0x000f300000000a00 */
[----:B------:R-:W5:Y:S01]  /*0090*/  LDC.64 R30, c[0x0][0x218] ;  /* 0x00008600ff1e7b82 */ /* 0x000f620000000a00 */
[----:B-1----:R-:W-:-:S02]  /*00a0*/  SHF.L.U32 R0, R0, 0x2, RZ ;  /* 0x0000000200007819 */ /* 0x002fc400000006ff */
[----:B---3--:R-:W-:Y:S02]  /*00b0*/  SHF.R.S32.HI R4, RZ, 0x15, R13 ;  /* 0x00000015ff047819 */ /* 0x008fe4000001140d */
[----:B------:R-:W-:Y:S02]  /*00c0*/  LOP3.LUT R0, R0, 0x1fc, RZ, 0xc0, !PT ;  /* 0x000001fc00007812 */ /* 0x000fe400078ec0ff */
[----:B------:R-:W-:Y:S02]  /*00d0*/  SGXT R4, R4, 0x1 ;  /* 0x000000010404781a */ /* 0x000fe40000000200 */
[----:B------:R-:W-:-:S04]  /*00e0*/  LEA R13, R13, R0, 0xa ;  /* 0x000000000d0d7211 */ /* 0x000fc800078e50ff */
[----:B------:R-:W-:Y:S02]  /*00f0*/  LEA.HI R4, R4, R13, RZ, 0x7 ;  /* 0x0000000d04047211 */ /* 0x000fe400078f38ff */
[----:B------:R-:W-:Y:S02]  /*0100*/  ISETP.GE.AND P1, PT, R13, 0x24200, PT ;  /* 0x000242000d00780c */ /* 0x000fe40003f26270 */
[----:B------:R-:W-:-:S04]  /*0110*/  LOP3.LUT R4, R4, 0xffffff80, RZ, 0xc0, !PT ;  /* 0xffffff8004047812 */ /* 0x000fc800078ec0ff */
[----:B------:R-:W-:-:S05]  /*0120*/  IADD3 R25, R13, -R4, RZ ;  /* 0x800000040d197210 */ /* 0x000fca0007ffe0ff */
[----:B--2---:R-:W-:-:S05]  /*0130*/  IMAD.WIDE R2, R25, 0x4, R2 ;  /* 0x0000000419027825 */ /* 0x004fca00078e0202 */
[----:B------:R-:W2:Y:S01]  /*0140*/  @!P1 LDG.E.EL.128 R8, desc[UR4][R2.64] ;  /* 0x0000000402089981 */ /* 0x000ea2000c2e1d00 */
[----:B------:R-:W-:Y:S02]  /*0150*/  IADD3 R0, R13, 0x200, RZ ;  /* 0x000002000d007810 */ /* 0x000fe40007ffe0ff */
[----:B------:R-:W-:Y:S02]  /*0160*/  CS2R R4, SRZ ;  /* 0x0000000000047805 */ /* 0x000fe4000001ff00 */
[----:B------:R-:W-:-:S13]  /*0170*/  ISETP.GE.AND P0, PT, R0, 0x24200, PT ;  /* 0x000242000000780c */ /* 0x000fda0003f06270 */
[----:B------:R2:W3:Y:S01]  /*0180*/  @!P0 LDG.E.EL.128 R4, desc[UR4][R2.64] ;  /* 0x0000000402048981 */ /* 0x0004e2000c2e1d00 */
[----:B------:R-:W-:Y:S01]  /*0190*/  HFMA2.MMA R0, -RZ, RZ, 1.625, 0 ;  /* 0x3e800000ff007435 */ /* 0x000fe200000001ff */
[----:B----4-:R-:W-:Y:S01]  /*01a0*/  IMAD.WIDE R26, R13, 0x4, R26 ;  /* 0x000000040d1a7825 */ /* 0x010fe200078e021a */
[----:B------:R-:W-:Y:S02]  /*01b0*/  CS2R R12, SRZ ;  /* 0x00000000000c7805 */ /* 0x000fe4000001ff00 */
[----:B------:R-:W-:Y:S02]  /*01c0*/  CS2R R14, SRZ ;  /* 0x00000000000e7805 */ /* 0x000fe4000001ff00 */
[----:B------:R-:W-:Y:S02]  /*01d0*/  CS2R R16, SRZ ;  /* 0x0000000000107805 */ /* 0x000fe4000001ff00 */
[----:B------:R-:W-:Y:S01]  /*01e0*/  CS2R R18, SRZ ;  /* 0x0000000000127805 */ /* 0x000fe2000001ff00 */
[----:B-----5:R-:W-:-:S05]  /*01f0*/  IMAD.WIDE R30, R25, 0x4, R30 ;  /* 0x00000004191e7825 */ /* 0x020fca00078e021e */
[----:B------:R-:W4:Y:S04]  /*0200*/  @!P0 LDG.E.128 R16, desc[UR4][R26.64+0x800] ;  /* 0x000800041a108981 */ /* 0x000f28000c1e1d00 */
[----:B------:R-:W4:Y:S01]  /*0210*/  @!P0 LDG.E.EL.128 R12, desc[UR4][R30.64] ;  /* 0x000000041e0c8981 */ /* 0x000f22000c2e1d00 */
[----:B--2---:R-:W-:Y:S01]  /*0220*/  FADD R2, R8, 0.0010000000474974513054 ;  /* 0x3a83126f08027421 */ /* 0x004fe20000000000 */
[----:B------:R-:W-:Y:S01]  /*0230*/  FADD R20, R9, 0.0010000000474974513054 ;  /* 0x3a83126f09147421 */ /* 0x000fe20000000000 */
[----:B------:R-:W-:Y:S01]  /*0240*/  FADD R10, R10, 0.0010000000474974513054 ;  /* 0x3a83126f0a0a7421 */ /* 0x000fe20000000000 */
[----:B------:R-:W-:-:S03]  /*0250*/  FADD R11, R11, 0.0010000000474974513054 ;  /* 0x3a83126f0b0b7421 */ /* 0x000fc60000000000 */
[----:B------:R-:W1:Y:S08]  /*0260*/  MUFU.SQRT R2, R2 ;  /* 0x0000000200027308 */ /* 0x000e700000002000 */
[----:B------:R-:W2:Y:S01]  /*0270*/  MUFU.SQRT R20, R20 ;  /* 0x0000001400147308 */ /* 0x000ea20000002000 */
[----:B---3--:R-:W-:Y:S01]  /*0280*/  FADD R8, R4, 0.0010000000474974513054 ;  /* 0x3a83126f04087421 */ /* 0x008fe20000000000 */
[----:B------:R-:W-:Y:S01]  /*0290*/  FADD R5, R5, 0.0010000000474974513054 ;  /* 0x3a83126f05057421 */ /* 0x000fe20000000000 */
[----:B------:R-:W-:Y:S01]  /*02a0*/  FADD R6, R6, 0.0010000000474974513054 ;  /* 0x3a83126f06067421 */ /* 0x000fe20000000000 */
[----:B-1----:R-:W-:-:S04]  /*02b0*/  FSETP.GT.AND P4, PT, R2, 8.50705917302346158658e+37, PT ;  /* 0x7e8000000200780b */ /* 0x002fc80003f84000 */
[----:B------:R-:W1:Y:S01]  /*02c0*/  MUFU.SQRT R3, R10 ;  /* 0x0000000a00037308 */ /* 0x000e620000002000 */
[----:B------:R-:W-:Y:S01]  /*02d0*/  FSETP.GEU.AND P5, PT, R2, 1.175494350822287508e-38, PT ;  /* 0x008000000200780b */ /* 0x000fe20003fae000 */
[----:B------:R-:W-:Y:S01]  /*02e0*/  FADD R7, R7, 0.0010000000474974513054 ;  /* 0x3a83126f07077421 */ /* 0x000fe20000000000 */
[----:B--2---:R-:W-:-:S05]  /*02f0*/  FSETP.GT.AND P3, PT, R20, 8.50705917302346158658e+37, PT ;  /* 0x7e8000001400780b */ /* 0x004fca0003f64000 */
[----:B------:R2:W3:Y:S01]  /*0300*/  MUFU.SQRT R9, R11 ;  /* 0x0000000b00097308 */ /* 0x0004e20000002000 */
[----:B------:R-:W-:Y:S01]  /*0310*/  FSETP.GEU.AND P2, PT, R20, 1.175494350822287508e-38, PT ;  /* 0x008000001400780b */ /* 0x000fe20003f4e000 */
[----:B------:R-:W-:Y:S01]  /*0320*/  @P4 FMUL R2, R2, 0.25 ;  /* 0x3e80000002024820 */ /* 0x000fe20000400000 */
[----:B----4-:R-:W-:Y:S01]  /*0330*/  FADD R15, -R15, R19 ;  /* 0x000000130f0f7221 */ /* 0x010fe20000000100 */
[----:B-1----:R-:W-:-:S04]  /*0340*/  FSETP.GT.AND P6, PT, R3, 8.50705917302346158658e+37, PT ;  /* 0x7e8000000300780b */ /* 0x002fc80003fc4000 */
[----:B------:R-:W1:Y:S01]  /*0350*/  MUFU.SQRT R8, R8 ;  /* 0x0000000800087308 */ /* 0x000e620000002000 */
[----:B--2---:R-:W-:Y:S01]  /*0360*/  FSEL R11, R0, 1, P4 ;  /* 0x3f800000000b7808 */ /* 0x004fe20002000000 */
[----:B------:R-:W-:Y:S01]  /*0370*/  @!P5 FMUL R2, R2, 16777216 ;  /* 0x4b8000000202d820 */ /* 0x000fe20000400000 */
[----:B------:R-:W-:Y:S01]  /*0380*/  FSETP.GEU.AND P4, PT, R3, 1.175494350822287508e-38, PT ;  /* 0x008000000300780b */ /* 0x000fe20003f8e000 */
[----:B------:R-:W-:Y:S01]  /*0390*/  @P3 FMUL R20, R20, 0.25 ;  /* 0x3e80000014143820 */ /* 0x000fe20000400000 */
[----:B------:R-:W-:Y:S01]  /*03a0*/  FSEL R28, R0, 1, P6 ;  /* 0x3f800000001c7808 */ /* 0x000fe20003000000 */
[----:B------:R-:W-:Y:S01]  /*03b0*/  @!P5 FMUL R11, R11, 16777216 ;  /* 0x4b8000000b0bd820 */ /* 0x000fe20000400000 */
[----:B---3--:R-:W-:Y:S01]  /*03c0*/  FSETP.GT.AND P5, PT, R9, 8.50705917302346158658e+37, PT ;  /* 0x7e8000000900780b */ /* 0x008fe20003fa4000 */
[----:B------:R2:W3:Y:S01]  /*03d0*/  MUFU.SQRT R4, R5 ;  /* 0x0000000500047308 */ /* 0x0004e20000002000 */
[----:B------:R-:W-:Y:S02]  /*03e0*/  @!P2 FMUL R20, R20, 16777216 ;  /* 0x4b8000001414a820 */ /* 0x000fe40000400000 */
[----:B------:R-:W-:Y:S01]  /*03f0*/  FSEL R29, R0, 1, P5 ;  /* 0x3f800000001d7808 */ /* 0x000fe20002800000 */
[----:B------:R-:W-:Y:S01]  /*0400*/  @P6 FMUL R3, R3, 0.25 ;  /* 0x3e80000003036820 */ /* 0x000fe20000400000 */
[----:B-1----:R-:W-:-:S03]  /*0410*/  FSETP.GEU.AND P6, PT, R8, 1.175494350822287508e-38, PT ;  /* 0x008000000800780b */ /* 0x002fc60003fce000 */
[----:B------:R-:W-:Y:S01]  /*0420*/  MUFU.RCP R2, R2 ;  /* 0x0000000200027308 */ /* 0x000fe20000001000 */
[----:B--2---:R-:W-:Y:S01]  /*0430*/  FSEL R5, R0, 1, P3 ;  /* 0x3f80000000057808 */ /* 0x004fe20001800000 */
[----:B------:R-:W-:Y:S01]  /*0440*/  @!P4 FMUL R3, R3, 16777216 ;  /* 0x4b8000000303c820 */ /* 0x000fe20000400000 */
[C---:B------:R-:W-:Y:S01]  /*0450*/  FSETP.GEU.AND P3, PT, R9.reuse, 1.175494350822287508e-38, PT ;  /* 0x008000000900780b */ /* 0x040fe20003f6e000 */
[----:B------:R-:W-:Y:S01]  /*0460*/  @P5 FMUL R9, R9, 0.25 ;  /* 0x3e80000009095820 */ /* 0x000fe20000400000 */
[----:B------:R-:W-:Y:S01]  /*0470*/  @!P4 FMUL R28, R28, 16777216 ;  /* 0x4b8000001c1cc820 */ /* 0x000fe20000400000 */
[----:B------:R-:W-:Y:S01]  /*0480*/  @!P2 FMUL R5, R5, 16777216 ;  /* 0x4b8000000505a820 */ /* 0x000fe20000400000 */
[----:B------:R-:W-:Y:S01]  /*0490*/  FSETP.GT.AND P2, PT, R8, 8.50705917302346158658e+37, PT ;  /* 0x7e8000000800780b */ /* 0x000fe20003f44000 */
[----:B------:R-:W1:Y:S01]  /*04a0*/  MUFU.SQRT R23, R6 ;  /* 0x0000000600177308 */ /* 0x000e620000002000 */
[C---:B---3--:R-:W-:Y:S02]  /*04b0*/  FSETP.GT.AND P5, PT, R4.reuse, 8.50705917302346158658e+37, PT ;  /* 0x7e8000000400780b */ /* 0x048fe40003fa4000 */
[----:B------:R-:W-:-:S05]  /*04c0*/  FSETP.GEU.AND P4, PT, R4, 1.175494350822287508e-38, PT ;  /* 0x008000000400780b */ /* 0x000fca0003f8e000 */
[----:B------:R-:W2:Y:S01]  /*04d0*/  MUFU.SQRT R22, R7 ;  /* 0x0000000700167308 */ /* 0x000ea20000002000 */
[----:B------:R-:W-:Y:S01]  /*04e0*/  @!P3 FMUL R9, R9, 16777216 ;  /* 0x4b8000000909b820 */ /* 0x000fe20000400000 */
[----:B------:R-:W-:Y:S02]  /*04f0*/  @!P3 FMUL R29, R29, 16777216 ;  /* 0x4b8000001d1db820 */ /* 0x000fe40000400000 */
[----:B------:R-:W-:Y:S02]  /*0500*/  @P2 FMUL R8, R8, 0.25 ;  /* 0x3e80000008082820 */ /* 0x000fe40000400000 */
[----:B------:R-:W-:Y:S01]  /*0510*/  @P5 FMUL R4, R4, 0.25 ;  /* 0x3e80000004045820 */ /* 0x000fe20000400000 */
[----:B-1----:R-:W-:Y:S01]  /*0520*/  FSETP.GEU.AND P3, PT, R23, 1.175494350822287508e-38, PT ;  /* 0x008000001700780b */ /* 0x002fe20003f6e000 */
[----:B------:R1:W3:Y:S01]  /*0530*/  MUFU.RCP R24, R20 ;  /* 0x0000001400187308 */ /* 0x0002e20000001000 */
[----:B------:R-:W-:Y:S01]  /*0540*/  @!P6 FMUL R8, R8, 16777216 ;  /* 0x4b8000000808e820 */ /* 0x000fe20000400000 */
[----:B------:R-:W-:-:S06]  /*0550*/  @!P4 FMUL R4, R4, 16777216 ;  /* 0x4b8000000404c820 */ /* 0x000fcc0000400000 */
[----:B------:R4:W5:Y:S01]  /*0560*/  MUFU.RCP R7, R3 ;  /* 0x0000000300077308 */ /* 0x0009620000001000 */
[----:B-1----:R-:W-:Y:S01]  /*0570*/  FMUL R20, R2, R11 ;  /* 0x0000000b02147220 */ /* 0x002fe20000400000 */
[----:B------:R-:W-:Y:S02]  /*0580*/  FSEL R2, R0, 1, P2 ;  /* 0x3f80000000027808 */ /* 0x000fe40001000000 */
[----:B------:R-:W-:Y:S02]  /*0590*/  CS2R R10, SRZ ;  /* 0x00000000000a7805 */ /* 0x000fe4000001ff00 */
[----:B------:R-:W-:Y:S01]  /*05a0*/  FSETP.GT.AND P2, PT, R23, 8.50705917302346158658e+37, PT ;  /* 0x7e8000001700780b */ /* 0x000fe20003f44000 */
[----:B------:R-:W-:Y:S01]  /*05b0*/  @!P6 FMUL R2, R2, 16777216 ;  /* 0x4b8000000202e820 */ /* 0x000fe20000400000 */
[----:B--2---:R-:W-:Y:S01]  /*05c0*/  FSETP.GT.AND P6, PT, R22, 8.50705917302346158658e+37, PT ;  /* 0x7e8000001600780b */ /* 0x004fe20003fc4000 */
[----:B------:R-:W1:Y:S01]  /*05d0*/  MUFU.RCP R6, R9 ;  /* 0x0000000900067308 */ /* 0x000e620000001000 */
[----:B----4-:R-:W-:Y:S01]  /*05e0*/  FSEL R3, R0, 1, P5 ;  /* 0x3f80000000037808 */ /* 0x010fe20002800000 */
[----:B---3--:R-:W-:Y:S01]  /*05f0*/  FMUL R24, R24, R5 ;  /* 0x0000000518187220 */ /* 0x008fe20000400000 */
[----:B------:R-:W-:Y:S01]  /*0600*/  FSETP.GEU.AND P5, PT, R22, 1.175494350822287508e-38, PT ;  /* 0x008000001600780b */ /* 0x000fe20003fae000 */
[----:B-----5:R-:W-:Y:S01]  /*0610*/  FMUL R28, R7, R28 ;  /* 0x0000001c071c7220 */ /* 0x020fe20000400000 */
[----:B------:R-:W-:-:S05]  /*0620*/  FSEL R7, R0, 1, P6 ;  /* 0x3f80000000077808 */ /* 0x000fca0003000000 */
[----:B------:R-:W-:Y:S01]  /*0630*/  @P2 FMUL R23, R23, 0.25 ;  /* 0x3e80000017172820 */ /* 0x000fe20000400000 */
[----:B------:R2:W3:Y:S01]  /*0640*/  MUFU.RCP R5, R8 ;  /* 0x0000000800057308 */ /* 0x0004e20000001000 */
[----:B------:R-:W-:Y:S01]  /*0650*/  @!P4 FMUL R3, R3, 16777216 ;  /* 0x4b8000000303c820 */ /* 0x000fe20000400000 */
[----:B------:R-:W-:Y:S01]  /*0660*/  @P6 FMUL R22, R22, 0.25 ;  /* 0x3e80000016166820 */ /* 0x000fe20000400000 */
[----:B------:R-:W-:Y:S01]  /*0670*/  @!P3 FMUL R23, R23, 16777216 ;  /* 0x4b8000001717b820 */ /* 0x000fe20000400000 */
[----:B-1----:R-:W-:Y:S02]  /*0680*/  FMUL R29, R6, R29 ;  /* 0x0000001d061d7220 */ /* 0x002fe40000400000 */
[----:B------:R-:W-:Y:S02]  /*0690*/  @!P5 FMUL R22, R22, 16777216 ;  /* 0x4b8000001616d820 */ /* 0x000fe40000400000 */
[----:B------:R-:W1:Y:S01]  /*06a0*/  MUFU.RCP R4, R4 ;  /* 0x0000000400047308 */ /* 0x000e620000001000 */
[----:B------:R-:W-:Y:S01]  /*06b0*/  FSEL R6, R0, 1, P2 ;  /* 0x3f80000000067808 */ /* 0x000fe20001000000 */
[----:B------:R-:W-:Y:S01]  /*06c0*/  @!P5 FMUL R7, R7, 16777216 ;  /* 0x4b8000000707d820 */ /* 0x000fe20000400000 */
[----:B--2---:R-:W-:-:S03]  /*06d0*/  CS2R R8, SRZ ;  /* 0x0000000000087805 */ /* 0x004fc6000001ff00 */
[----:B------:R-:W-:Y:S01]  /*06e0*/  @!P3 FMUL R6, R6, 16777216 ;  /* 0x4b8000000606b820 */ /* 0x000fe20000400000 */
[----:B---3--:R-:W-:Y:S01]  /*06f0*/  FMUL R2, R5, R2 ;  /* 0x0000000205027220 */ /* 0x008fe20000400000 */
[----:B------:R-:W2:Y:S01]  /*0700*/  MUFU.RCP R23, R23 ;  /* 0x0000001700177308 */ /* 0x000ea20000001000 */
[----:B------:R-:W3:Y:S01]  /*0710*/  @!P1 LDG.E.EL.128 R8, desc[UR4][R30.64] ;  /* 0x000000041e089981 */ /* 0x000ee2000c2e1d00 */
[----:B-1----:R-:W-:-:S06]  /*0720*/  FMUL R0, R4, R3 ;  /* 0x0000000304007220 */ /* 0x002fcc0000400000 */
[----:B------:R-:W1:Y:S01]  /*0730*/  MUFU.RCP R22, R22 ;  /* 0x0000001600167308 */ /* 0x000e620000001000 */
[----:B------:R-:W-:Y:S01]  /*0740*/  CS2R R4, SRZ ;  /* 0x0000000000047805 */ /* 0x000fe2000001ff00 */
[----:B--2---:R-:W-:Y:S01]  /*0750*/  FMUL R23, R23, R6 ;  /* 0x0000000617177220 */ /* 0x004fe20000400000 */
[----:B-1----:R-:W-:Y:S01]  /*0760*/  FMUL R22, R22, R7 ;  /* 0x0000000716167220 */ /* 0x002fe20000400000 */
[----:B------:R-:W-:-:S06]  /*0770*/  CS2R R6, SRZ ;  /* 0x0000000000067805 */ /* 0x000fcc000001ff00 */
[----:B------:R-:W3:Y:S01]  /*0780*/  @!P1 LDG.E.128 R4, desc[UR4][R26.64] ;  /* 0x000000041a049981 */ /* 0x000ee2000c1e1d00 */
[----:B------:R-:W-:Y:S01]  /*0790*/  FADD R3, -R12, R16 ;  /* 0x000000100c037221 */ /* 0x000fe20000000100 */
[----:B------:R-:W-:Y:S01]  /*07a0*/  FADD R12, -R14, R18 ;  /* 0x000000120e0c7221 */ /* 0x000fe20000000100 */
[----:B------:R-:W-:Y:S01]  /*07b0*/  FMUL R22, R22, R15 ;  /* 0x0000000f16167220 */ /* 0x000fe20000400000 */
[----:B------:R-:W1:Y:S08]  /*07c0*/  LDC.64 R18, c[0x0][0x228] ;  /* 0x00008a00ff127b82 */ /* 0x000e700000000a00 */
[----:B------:R-:W2:Y:S01]  /*07d0*/  LDC.64 R14, c[0x0][0x230] ;  /* 0x00008c00ff0e7b82 */ /* 0x000ea20000000a00 */
[----:B------:R-:W-:Y:S01]  /*07e0*/  FMUL R23, R23, R12 ;  /* 0x0000000c17177220 */ /* 0x000fe20000400000 */
[----:B------:R-:W-:Y:S01]  /*07f0*/  FADD R21, -R13, R17 ;  /* 0x000000110d157221 */ /* 0x000fe20000000100 */
[----:B-1----:R-:W-:-:S04]  /*0800*/  IMAD.WIDE R18, R25, 0x4, R18 ;  /* 0x0000000419127825 */ /* 0x002fc800078e0212 */
[----:B---3--:R-:W-:Y:S01]  /*0810*/  FADD R12, -R11, R7 ;  /* 0x000000070b0c7221 */ /* 0x008fe20000000100 */
[----:B------:R-:W-:Y:S01]  /*0820*/  FADD R7, -R10, R6 ;  /* 0x000000060a077221 */ /* 0x000fe20000000100 */
[----:B------:R-:W-:Y:S01]  /*0830*/  FADD R17, -R8, R4 ;  /* 0x0000000408117221 */ /* 0x000fe20000000100 */
[----:B------:R-:W-:Y:S01]  /*0840*/  FADD R13, -R9, R5 ;  /* 0x00000005090d7221 */ /* 0x000fe20000000100 */
[----:B------:R-:W-:Y:S01]  /*0850*/  FMUL R12, R29, R12 ;  /* 0x0000000c1d0c7220 */ /* 0x000fe20000400000 */
[----:B------:R-:W-:Y:S01]  /*0860*/  FMUL R16, R28, R7 ;  /* 0x000000071c107220 */ /* 0x000fe20000400000 */
[----:B------:R-:W-:Y:S02]  /*0870*/  CS2R R4, SRZ ;  /* 0x0000000000047805 */ /* 0x000fe4000001ff00 */
[----:B------:R-:W-:Y:S02]  /*0880*/  CS2R R6, SRZ ;  /* 0x0000000000067805 */ /* 0x000fe4000001ff00 */
[----:B------:R-:W-:-:S02]  /*0890*/  CS2R R8, SRZ ;  /* 0x0000000000087805 */ /* 0x000fc4000001ff00 */
[----:B------:R-:W-:Y:S01]  /*08a0*/  CS2R R10, SRZ ;  /* 0x00000000000a7805 */ /* 0x000fe2000001ff00 */
[----:B--2---:R-:W-:Y:S01]  /*08b0*/  IMAD.WIDE R28, R25, 0x4, R14 ;  /* 0x00000004191c7825 */ /* 0x004fe200078e020e */
[----:B------:R-:W2:Y:S04]  /*08c0*/  @!P1 LDG.E.EL.128 R4, desc[UR4][R18.64] ;  /* 0x0000000412049981 */ /* 0x000ea8000c2e1d00 */
[----:B------:R-:W2:Y:S01]  /*08d0*/  @!P1 LDG.E.EL.128 R8, desc[UR4][R28.64] ;  /* 0x000000041c089981 */ /* 0x000ea2000c2e1d00 */
[----:B------:R-:W-:Y:S01]  /*08e0*/  FMUL R24, R24, R13 ;  /* 0x0000000d18187220 */ /* 0x000fe20000400000 */
[----:B------:R-:W-:Y:S01]  /*08f0*/  CS2R R14, SRZ ;  /* 0x00000000000e7805 */ /* 0x000fe2000001ff00 */
[----:B--2---:R-:W-:Y:S01]  /*0900*/  FFMA R7, R12, R7, R11 ;  /* 0x000000070c077223 */ /* 0x004fe2000000000b */
[----:B------:R-:W-:Y:S01]  /*0910*/  CS2R R12, SRZ ;  /* 0x00000000000c7805 */ /* 0x000fe2000001ff00 */
[----:B------:R-:W-:Y:S01]  /*0920*/  FFMA R6, R16, R6, R10 ;  /* 0x0000000610067223 */ /* 0x000fe2000000000a */
[----:B------:R-:W-:Y:S01]  /*0930*/  FMUL R11, R20, R17 ;  /* 0x00000011140b7220 */ /* 0x000fe20000400000 */
[----:B------:R-:W-:-:S03]  /*0940*/  CS2R R16, SRZ ;  /* 0x0000000000107805 */ /* 0x000fc6000001ff00 */
[----:B------:R1:W2:Y:S02]  /*0950*/  @!P0 LDG.E.EL.128 R12, desc[UR4][R18.64] ;  /* 0x00000004120c8981 */ /* 0x0002a4000c2e1d00 */
[----:B-1----:R-:W-:-:S06]  /*0960*/  CS2R R18, SRZ ;  /* 0x0000000000127805 */ /* 0x002fcc000001ff00 */
[----:B------:R-:W2:Y:S01]  /*0970*/  @!P0 LDG.E.EL.128 R16, desc[UR4][R28.64] ;  /* 0x000000041c108981 */ /* 0x000ea2000c2e1d00 */
[----:B------:R-:W-:Y:S01]  /*0980*/  FFMA R5, R24, R5, R9 ;  /* 0x0000000518057223 */ /* 0x000fe20000000009 */
[----:B------:R-:W-:Y:S01]  /*0990*/  FFMA R4, R11, R4, R8 ;  /* 0x000000040b047223 */ /* 0x000fe20000000008 */
[----:B------:R-:W-:Y:S01]  /*09a0*/  FSETP.GEU.AND P2, PT, R7, RZ, PT ;  /* 0x000000ff0700720b */ /* 0x000fe20003f4e000 */
[----:B------:R-:W-:Y:S01]  /*09b0*/  FMUL R0, R0, R21 ;  /* 0x0000001500007220 */ /* 0x000fe20000400000 */
[----:B------:R-:W-:Y:S01]  /*09c0*/  FSETP.GEU.AND P3, PT, R6, RZ, PT ;  /* 0x000000ff0600720b */ /* 0x000fe20003f6e000 */
[----:B------:R-:W-:Y:S01]  /*09d0*/  FMUL R3, R2, R3 ;  /* 0x0000000302037220 */ /* 0x000fe20000400000 */
[----:B------:R-:W-:Y:S02]  /*09e0*/  FSETP.GEU.AND P4, PT, R5, RZ, PT ;  /* 0x000000ff0500720b */ /* 0x000fe40003f8e000 */
[----:B------:R-:W-:Y:S02]  /*09f0*/  FSETP.GEU.AND P5, PT, R4, RZ, PT ;  /* 0x000000ff0400720b */ /* 0x000fe40003fae000 */
[----:B------:R-:W-:-:S02]  /*0a00*/  SEL R7, R7, RZ, P2 ;  /* 0x000000ff07077207 */ /* 0x000fc40001000000 */
[----:B------:R-:W-:Y:S02]  /*0a10*/  SEL R6, R6, RZ, P3 ;  /* 0x000000ff06067207 */ /* 0x000fe40001800000 */
[----:B------:R-:W-:Y:S02]  /*0a20*/  SEL R5, R5, RZ, P4 ;  /* 0x000000ff05057207 */ /* 0x000fe40002000000 */
[----:B------:R-:W-:-:S05]  /*0a30*/  SEL R4, R4, RZ, P5 ;  /* 0x000000ff04047207 */ /* 0x000fca0002800000 */
[----:B------:R1:W-:Y:S01]  /*0a40*/  @!P1 STG.E.128 desc[UR4][R26.64], R4 ;  /* 0x000000041a009986 */ /* 0x0003e2000c101d04 */
[----:B--2---:R-:W-:Y:S01]  /*0a50*/  FFMA R15, R22, R15, R19 ;  /* 0x0000000f160f7223 */ /* 0x004fe20000000013 */
[----:B------:R-:W-:Y:S01]  /*0a60*/  FFMA R14, R23, R14, R18 ;  /* 0x0000000e170e7223 */ /* 0x000fe20000000012 */
[----:B------:R-:W-:Y:S01]  /*0a70*/  FFMA R0, R0, R13, R17 ;  /* 0x0000000d00007223 */ /* 0x000fe20000000011 */
[----:B------:R-:W-:Y:S02]  /*0a80*/  FFMA R3, R3, R12, R16 ;  /* 0x0000000c03037223 */ /* 0x000fe40000000010 */
[----:B------:R-:W-:Y:S02]  /*0a90*/  FSETP.GEU.AND P1, PT, R15, RZ, PT ;  /* 0x000000ff0f00720b */ /* 0x000fe40003f2e000 */
[----:B------:R-:W-:Y:S02]  /*0aa0*/  FSETP.GEU.AND P2, PT, R14, RZ, PT ;  /* 0x000000ff0e00720b */ /* 0x000fe40003f4e000 */
[----:B------:R-:W-:-:S02]  /*0ab0*/  FSETP.GEU.AND P3, PT, R0, RZ, PT ;  /* 0x000000ff0000720b */ /* 0x000fc40003f6e000 */
[----:B------:R-:W-:Y:S02]  /*0ac0*/  FSETP.GEU.AND P4, PT, R3, RZ, PT ;  /* 0x000000ff0300720b */ /* 0x000fe40003f8e000 */
[----:B------:R-:W-:Y:S02]  /*0ad0*/  SEL R15, R15, RZ, P1 ;  /* 0x000000ff0f0f7207 */ /* 0x000fe40000800000 */
[----:B------:R-:W-:Y:S02]  /*0ae0*/  SEL R14, R14, RZ, P2 ;  /* 0x000000ff0e0e7207 */ /* 0x000fe40001000000 */
[----:B------:R-:W-:Y:S02]  /*0af0*/  SEL R13, R0, RZ, P3 ;  /* 0x000000ff000d7207 */ /* 0x000fe40001800000 */
[----:B------:R-:W-:Y:S01]  /*0b00*/  SEL R12, R3, RZ, P4 ;  /* 0x000000ff030c7207 */ /* 0x000fe20002000000 */
[----:B-1----:R-:W-:Y:S06]  /*0b10*/  @P0 EXIT ;  /* 0x000000000000094d */ /* 0x002fec0003800000 */
[----:B------:R-:W-:Y:S01]  /*0b20*/  STG.E.128 desc[UR4][R26.64+0x800], R12 ;  /* 0x0008000c1a007986 */ /* 0x000fe2000c101d04 */
[----:B------:R-:W-:Y:S05]  /*0b30*/  EXIT ;  /* 0x000000000000794d */ /* 0x000fea0003800000 */
.L_x_0:
[----:B------:R-:W-:-:S00]  /*0b40*/  BRA `(.L_x_0) ;  /* 0xfffffffc00fc7947 */ /* 0x000fc0000383ffff */
[----:B------:R-:W-:-:S00]  /*0b50*/  NOP ;  /* 0x0000000000007918 */ /* 0x000fc00000000000 */
        /* <DEDUP_REMOVED lines=10> */
.L_x_1:


//--------------------- .nv.global.init           --------------------------
	.section	.nv.global.init,"aw",@progbits
.nv.global.init:
	.type		_$_str,@object
	.size		_$_str,(_$_str_$_2 - _$_str)
_$_str:
        /*0000*/ 	.byte	0x5f, 0x5f, 0x43, 0x55, 0x44, 0x41, 0x5f, 0x46, 0x54, 0x5a, 0x00
	.type		_$_str_$_2,@object
	.size		_$_str_$_2,(.L_1 - _$_str_$_2)
_$_str_$_2:
        /*000b*/ 	.byte	0x5f, 0x5f, 0x43, 0x55, 0x44, 0x41, 0x5f, 0x50, 0x52, 0x45, 0x43, 0x5f, 0x53, 0x51, 0x52, 0x54
        /*001b*/ 	.byte	0x00
.L_1:


//--------------------- .nv.constant0.triton_poi_fused__native_batch_norm_legit_no_training_relu_29 --------------------------
	.section	.nv.constant0.triton_poi_fused__native_batch_norm_legit_no_training_relu_29,"a",@progbits
	.sectionflags	@""
	.align	4
.nv.constant0.triton_poi_fused__native_batch_norm_legit_no_training_relu_29:
	.zero		572
